//
// Generated by NVIDIA NVVM Compiler
//
// Compiler Build ID: CL-36424714
// Cuda compilation tools, release 13.0, V13.0.88
// Based on NVVM 20.0.0
//

.version 9.0
.target sm_100
.address_size 64

	// .globl	_Z19calculate_neighborsiPiS_

.visible .entry _Z19calculate_neighborsiPiS_(
	.param .u32 _Z19calculate_neighborsiPiS__param_0,
	.param .u64 .ptr .align 1 _Z19calculate_neighborsiPiS__param_1,
	.param .u64 .ptr .align 1 _Z19calculate_neighborsiPiS__param_2
)
{
	.reg .pred 	%p<3>;
	.reg .b32 	%r<54>;
	.reg .b64 	%rd<23>;

	ld.param.u32 	%r7, [_Z19calculate_neighborsiPiS__param_0];
	ld.param.u64 	%rd3, [_Z19calculate_neighborsiPiS__param_1];
	ld.param.u64 	%rd4, [_Z19calculate_neighborsiPiS__param_2];
	mov.u32 	%r8, %ctaid.x;
	mov.u32 	%r1, %ntid.x;
	mov.u32 	%r9, %tid.x;
	mad.lo.s32 	%r53, %r8, %r1, %r9;
	mul.lo.s32 	%r3, %r7, %r7;
	setp.ge.s32 	%p1, %r53, %r3;
	@%p1 bra 	$L__BB0_3;
	cvta.to.global.u64 	%rd1, %rd3;
	mov.u32 	%r10, %nctaid.x;
	mul.lo.s32 	%r4, %r1, %r10;
	cvta.to.global.u64 	%rd2, %rd4;
$L__BB0_2:
	mul.wide.s32 	%rd5, %r53, 4;
	add.s64 	%rd6, %rd2, %rd5;
	mov.b32 	%r11, 0;
	st.global.u32 	[%rd6], %r11;
	div.s32 	%r12, %r53, %r7;
	mul.lo.s32 	%r13, %r12, %r7;
	sub.s32 	%r14, %r53, %r13;
	add.s32 	%r15, %r12, %r7;
	add.s32 	%r16, %r14, %r7;
	add.s32 	%r17, %r15, -1;
	rem.s32 	%r18, %r17, %r7;
	mul.lo.s32 	%r19, %r18, %r7;
	add.s32 	%r20, %r16, -1;
	rem.s32 	%r21, %r20, %r7;
	add.s32 	%r22, %r21, %r19;
	mul.wide.s32 	%rd7, %r22, 4;
	add.s64 	%rd8, %rd1, %rd7;
	ld.global.u32 	%r23, [%rd8];
	st.global.u32 	[%rd6], %r23;
	rem.s32 	%r24, %r16, %r7;
	add.s32 	%r25, %r24, %r19;
	mul.wide.s32 	%rd9, %r25, 4;
	add.s64 	%rd10, %rd1, %rd9;
	ld.global.u32 	%r26, [%rd10];
	add.s32 	%r27, %r23, %r26;
	st.global.u32 	[%rd6], %r27;
	add.s32 	%r28, %r16, 1;
	rem.s32 	%r29, %r28, %r7;
	add.s32 	%r30, %r29, %r19;
	mul.wide.s32 	%rd11, %r30, 4;
	add.s64 	%rd12, %rd1, %rd11;
	ld.global.u32 	%r31, [%rd12];
	add.s32 	%r32, %r27, %r31;
	st.global.u32 	[%rd6], %r32;
	rem.s32 	%r33, %r15, %r7;
	mul.lo.s32 	%r34, %r33, %r7;
	add.s32 	%r35, %r21, %r34;
	mul.wide.s32 	%rd13, %r35, 4;
	add.s64 	%rd14, %rd1, %rd13;
	ld.global.u32 	%r36, [%rd14];
	add.s32 	%r37, %r32, %r36;
	st.global.u32 	[%rd6], %r37;
	add.s32 	%r38, %r29, %r34;
	mul.wide.s32 	%rd15, %r38, 4;
	add.s64 	%rd16, %rd1, %rd15;
	ld.global.u32 	%r39, [%rd16];
	add.s32 	%r40, %r37, %r39;
	st.global.u32 	[%rd6], %r40;
	add.s32 	%r41, %r15, 1;
	rem.s32 	%r42, %r41, %r7;
	mul.lo.s32 	%r43, %r42, %r7;
	add.s32 	%r44, %r21, %r43;
	mul.wide.s32 	%rd17, %r44, 4;
	add.s64 	%rd18, %rd1, %rd17;
	ld.global.u32 	%r45, [%rd18];
	add.s32 	%r46, %r40, %r45;
	st.global.u32 	[%rd6], %r46;
	add.s32 	%r47, %r24, %r43;
	mul.wide.s32 	%rd19, %r47, 4;
	add.s64 	%rd20, %rd1, %rd19;
	ld.global.u32 	%r48, [%rd20];
	add.s32 	%r49, %r46, %r48;
	st.global.u32 	[%rd6], %r49;
	add.s32 	%r50, %r29, %r43;
	mul.wide.s32 	%rd21, %r50, 4;
	add.s64 	%rd22, %rd1, %rd21;
	ld.global.u32 	%r51, [%rd22];
	add.s32 	%r52, %r49, %r51;
	st.global.u32 	[%rd6], %r52;
	add.s32 	%r53, %r53, %r4;
	setp.lt.s32 	%p2, %r53, %r3;
	@%p2 bra 	$L__BB0_2;
$L__BB0_3:
	ret;

}
	// .globl	_Z14iterate_boardsiPiS_S_
.visible .entry _Z14iterate_boardsiPiS_S_(
	.param .u32 _Z14iterate_boardsiPiS_S__param_0,
	.param .u64 .ptr .align 1 _Z14iterate_boardsiPiS_S__param_1,
	.param .u64 .ptr .align 1 _Z14iterate_boardsiPiS_S__param_2,
	.param .u64 .ptr .align 1 _Z14iterate_boardsiPiS_S__param_3
)
{
	.reg .pred 	%p<8>;
	.reg .b32 	%r<17>;
	.reg .b64 	%rd<15>;

	ld.param.u32 	%r7, [_Z14iterate_boardsiPiS_S__param_0];
	ld.param.u64 	%rd4, [_Z14iterate_boardsiPiS_S__param_1];
	ld.param.u64 	%rd5, [_Z14iterate_boardsiPiS_S__param_2];
	ld.param.u64 	%rd6, [_Z14iterate_boardsiPiS_S__param_3];
	cvta.to.global.u64 	%rd1, %rd6;
	mov.u32 	%r8, %ctaid.x;
	mov.u32 	%r1, %ntid.x;
	mov.u32 	%r9, %tid.x;
	mad.lo.s32 	%r16, %r8, %r1, %r9;
	mul.lo.s32 	%r3, %r7, %r7;
	setp.ge.s32 	%p4, %r16, %r3;
	@%p4 bra 	$L__BB1_6;
	mov.u32 	%r10, %nctaid.x;
	mul.lo.s32 	%r4, %r1, %r10;
	cvta.to.global.u64 	%rd2, %rd4;
	cvta.to.global.u64 	%rd3, %rd5;
$L__BB1_2:
	mul.wide.s32 	%rd7, %r16, 4;
	add.s64 	%rd8, %rd2, %rd7;
	ld.global.u32 	%r11, [%rd8];
	setp.eq.s32 	%p5, %r11, 0;
	@%p5 bra 	$L__BB1_4;
	add.s64 	%rd10, %rd1, %rd7;
	ld.global.u32 	%r12, [%rd10];
	and.b32  	%r13, %r12, -2;
	setp.eq.s32 	%p7, %r13, 2;
	bra.uni 	$L__BB1_5;
$L__BB1_4:
	add.s64 	%rd12, %rd1, %rd7;
	ld.global.u32 	%r14, [%rd12];
	setp.eq.s32 	%p7, %r14, 3;
$L__BB1_5:
	selp.u32 	%r15, 1, 0, %p7;
	add.s64 	%rd14, %rd3, %rd7;
	st.global.u32 	[%rd14], %r15;
	add.s32 	%r16, %r16, %r4;
	setp.lt.s32 	%p6, %r16, %r3;
	@%p6 bra 	$L__BB1_2;
$L__BB1_6:
	ret;

}


// ===== COMPILED SASS (sm_100) =====

	.target	sm_100

	.elftype	@"ET_EXEC"


//--------------------- .note.nv.tkinfo           --------------------------
	.section	.note.nv.tkinfo,"",@"SHT_NOTE"
	.sectionflags	@"SHF_NOTE_NV_TKINFO"
	.tkinfo
        /*0018*/ 	.word	0x00000002
        /*0030*/ 	.string	""
        /*0030*/ 	.string	"ptxas"
        /*0030*/ 	.string	"Cuda compilation tools, release 13.0, V13.0.88"
        /*0030*/ 	.string	"Build cuda_13.0.r13.0/compiler.36424714_0"
        /*0030*/ 	.string	"-arch sm_100 -m 64 "



//--------------------- .note.nv.cuinfo           --------------------------
	.section	.note.nv.cuinfo,"",@"SHT_NOTE"
	.sectionflags	@"SHF_NOTE_NV_CUINFO"
        /*0018*/ 	.short	0x0002
        /*001a*/ 	.short	0x0064
        /*001c*/ 	.short	0x0082
	.zero		2


//--------------------- .nv.info                  --------------------------
	.section	.nv.info,"",@"SHT_CUDA_INFO"
	.align	4


	//----- nvinfo : EIATTR_REGCOUNT
	.align		4
        /*0000*/ 	.byte	0x04, 0x2f
        /*0002*/ 	.short	(.L_1 - .L_0)
	.align		4
.L_0:
        /*0004*/ 	.word	index@(_Z19calculate_neighborsiPiS_)
        /*0008*/ 	.word	0x00000020


	//----- nvinfo : EIATTR_FRAME_SIZE
	.align		4
.L_1:
        /*000c*/ 	.byte	0x04, 0x11
        /*000e*/ 	.short	(.L_3 - .L_2)
	.align		4
.L_2:
        /*0010*/ 	.word	index@(_Z19calculate_neighborsiPiS_)
        /*0014*/ 	.word	0x00000000


	//----- nvinfo : EIATTR_REGCOUNT
	.align		4
.L_3:
        /*0018*/ 	.byte	0x04, 0x2f
        /*001a*/ 	.short	(.L_5 - .L_4)
	.align		4
.L_4:
        /*001c*/ 	.word	index@(_Z14iterate_boardsiPiS_S_)
        /*0020*/ 	.word	0x00000014


	//----- nvinfo : EIATTR_FRAME_SIZE
	.align		4
.L_5:
        /*0024*/ 	.byte	0x04, 0x11
        /*0026*/ 	.short	(.L_7 - .L_6)
	.align		4
.L_6:
        /*0028*/ 	.word	index@(_Z14iterate_boardsiPiS_S_)
        /*002c*/ 	.word	0x00000000


	//----- nvinfo : EIATTR_MIN_STACK_SIZE
	.align		4
.L_7:
        /*0030*/ 	.byte	0x04, 0x12
        /*0032*/ 	.short	(.L_9 - .L_8)
	.align		4
.L_8:
        /*0034*/ 	.word	index@(_Z14iterate_boardsiPiS_S_)
        /*0038*/ 	.word	0x00000000


	//----- nvinfo : EIATTR_MIN_STACK_SIZE
	.align		4
.L_9:
        /*003c*/ 	.byte	0x04, 0x12
        /*003e*/ 	.short	(.L_11 - .L_10)
	.align		4
.L_10:
        /*0040*/ 	.word	index@(_Z19calculate_neighborsiPiS_)
        /*0044*/ 	.word	0x00000000
.L_11:


//--------------------- .nv.compat                --------------------------
	.section	.nv.compat,"",@"SHT_CUDA_COMPAT_INFO"
	.align	4
        /*0000*/ 	.byte	0x02, 0x09, 0x00, 0x00, 0x02, 0x02, 0x01, 0x00, 0x02, 0x05, 0x05, 0x00, 0x03, 0x07, 0x01, 0x01
        /*0010*/ 	.byte	0x02, 0x03, 0x00, 0x00, 0x02, 0x06, 0x01, 0x00, 0x04, 0x0b, 0x08, 0x00, 0x09, 0x00, 0x00, 0x00
        /*0020*/ 	.byte	0x00, 0x00, 0x00, 0x00


//--------------------- .nv.info._Z14iterate_boardsiPiS_S_ --------------------------
	.section	.nv.info._Z14iterate_boardsiPiS_S_,"",@"SHT_CUDA_INFO"
	.sectionflags	@""
	.align	4


	//----- nvinfo : EIATTR_CUDA_API_VERSION
	.align		4
        /*0000*/ 	.byte	0x04, 0x37
        /*0002*/ 	.short	(.L_13 - .L_12)
.L_12:
        /*0004*/ 	.word	0x00000082


	//----- nvinfo : EIATTR_KPARAM_INFO
	.align		4
.L_13:
        /*0008*/ 	.byte	0x04, 0x17
        /*000a*/ 	.short	(.L_15 - .L_14)
.L_14:
        /*000c*/ 	.word	0x00000000
        /*0010*/ 	.short	0x0003
        /*0012*/ 	.short	0x0018
        /*0014*/ 	.byte	0x00, 0xf5, 0x21, 0x00


	//----- nvinfo : EIATTR_KPARAM_INFO
	.align		4
.L_15:
        /*0018*/ 	.byte	0x04, 0x17
        /*001a*/ 	.short	(.L_17 - .L_16)
.L_16:
        /*001c*/ 	.word	0x00000000
        /*0020*/ 	.short	0x0002
        /*0022*/ 	.short	0x0010
        /*0024*/ 	.byte	0x00, 0xf5, 0x21, 0x00


	//----- nvinfo : EIATTR_KPARAM_INFO
	.align		4
.L_17:
        /*0028*/ 	.byte	0x04, 0x17
        /*002a*/ 	.short	(.L_19 - .L_18)
.L_18:
        /*002c*/ 	.word	0x00000000
        /*0030*/ 	.short	0x0001
        /*0032*/ 	.short	0x0008
        /*0034*/ 	.byte	0x00, 0xf5, 0x21, 0x00


	//----- nvinfo : EIATTR_KPARAM_INFO
	.align		4
.L_19:
        /*0038*/ 	.byte	0x04, 0x17
        /*003a*/ 	.short	(.L_21 - .L_20)
.L_20:
        /*003c*/ 	.word	0x00000000
        /*0040*/ 	.short	0x0000
        /*0042*/ 	.short	0x0000
        /*0044*/ 	.byte	0x00, 0xf0, 0x11, 0x00


	//----- nvinfo : EIATTR_SPARSE_MMA_MASK
	.align		4
.L_21:
        /*0048*/ 	.byte	0x03, 0x50
        /*004a*/ 	.short	0x0000


	//----- nvinfo : EIATTR_MAXREG_COUNT
	.align		4
        /*004c*/ 	.byte	0x03, 0x1b
        /*004e*/ 	.short	0x00ff


	//----- nvinfo : EIATTR_MERCURY_ISA_VERSION
	.align		4
        /*0050*/ 	.byte	0x03, 0x5f
        /*0052*/ 	.short	0x0101


	//----- nvinfo : EIATTR_VRC_CTA_INIT_COUNT
	.align		4
        /*0054*/ 	.byte	0x02, 0x4a
	.zero		1
	.zero		1


	//----- nvinfo : EIATTR_EXIT_INSTR_OFFSETS
	.align		4
        /*0058*/ 	.byte	0x04, 0x1c
        /*005a*/ 	.short	(.L_23 - .L_22)


	//   ....[0]....
.L_22:
        /*005c*/ 	.word	0x00000080


	//   ....[1]....
        /*0060*/ 	.word	0x000001d0


	//----- nvinfo : EIATTR_CRS_STACK_SIZE
	.align		4
.L_23:
        /*0064*/ 	.byte	0x04, 0x1e
        /*0066*/ 	.short	(.L_25 - .L_24)
.L_24:
        /*0068*/ 	.word	0x00000000


	//----- nvinfo : EIATTR_CBANK_PARAM_SIZE
	.align		4
.L_25:
        /*006c*/ 	.byte	0x03, 0x19
        /*006e*/ 	.short	0x0020


	//----- nvinfo : EIATTR_PARAM_CBANK
	.align		4
        /*0070*/ 	.byte	0x04, 0x0a
        /*0072*/ 	.short	(.L_27 - .L_26)
	.align		4
.L_26:
        /*0074*/ 	.word	index@(.nv.constant0._Z14iterate_boardsiPiS_S_)
        /*0078*/ 	.short	0x0380
        /*007a*/ 	.short	0x0020


	//----- nvinfo : EIATTR_SW_WAR
	.align		4
.L_27:
        /*007c*/ 	.byte	0x04, 0x36
        /*007e*/ 	.short	(.L_29 - .L_28)
.L_28:
        /*0080*/ 	.word	0x00000008
.L_29:


//--------------------- .nv.info._Z19calculate_neighborsiPiS_ --------------------------
	.section	.nv.info._Z19calculate_neighborsiPiS_,"",@"SHT_CUDA_INFO"
	.sectionflags	@""
	.align	4


	//----- nvinfo : EIATTR_CUDA_API_VERSION
	.align		4
        /*0000*/ 	.byte	0x04, 0x37
        /*0002*/ 	.short	(.L_31 - .L_30)
.L_30:
        /*0004*/ 	.word	0x00000082


	//----- nvinfo : EIATTR_KPARAM_INFO
	.align		4
.L_31:
        /*0008*/ 	.byte	0x04, 0x17
        /*000a*/ 	.short	(.L_33 - .L_32)
.L_32:
        /*000c*/ 	.word	0x00000000
        /*0010*/ 	.short	0x0002
        /*0012*/ 	.short	0x0010
        /*0014*/ 	.byte	0x00, 0xf5, 0x21, 0x00


	//----- nvinfo : EIATTR_KPARAM_INFO
	.align		4
.L_33:
        /*0018*/ 	.byte	0x04, 0x17
        /*001a*/ 	.short	(.L_35 - .L_34)
.L_34:
        /*001c*/ 	.word	0x00000000
        /*0020*/ 	.short	0x0001
        /*0022*/ 	.short	0x0008
        /*0024*/ 	.byte	0x00, 0xf5, 0x21, 0x00


	//----- nvinfo : EIATTR_KPARAM_INFO
	.align		4
.L_35:
        /*0028*/ 	.byte	0x04, 0x17
        /*002a*/ 	.short	(.L_37 - .L_36)
.L_36:
        /*002c*/ 	.word	0x00000000
        /*0030*/ 	.short	0x0000
        /*0032*/ 	.short	0x0000
        /*0034*/ 	.byte	0x00, 0xf0, 0x11, 0x00


	//----- nvinfo : EIATTR_SPARSE_MMA_MASK
	.align		4
.L_37:
        /*0038*/ 	.byte	0x03, 0x50
        /*003a*/ 	.short	0x0000


	//----- nvinfo : EIATTR_MAXREG_COUNT
	.align		4
        /*003c*/ 	.byte	0x03, 0x1b
        /*003e*/ 	.short	0x00ff


	//----- nvinfo : EIATTR_MERCURY_ISA_VERSION
	.align		4
        /*0040*/ 	.byte	0x03, 0x5f
        /*0042*/ 	.short	0x0101


	//----- nvinfo : EIATTR_VRC_CTA_INIT_COUNT
	.align		4
        /*0044*/ 	.byte	0x02, 0x4a
	.zero		1
	.zero		1


	//----- nvinfo : EIATTR_EXIT_INSTR_OFFSETS
	.align		4
        /*0048*/ 	.byte	0x04, 0x1c
        /*004a*/ 	.short	(.L_39 - .L_38)


	//   ....[0]....
.L_38:
        /*004c*/ 	.word	0x00000080


	//   ....[1]....
        /*0050*/ 	.word	0x00000a80


	//----- nvinfo : EIATTR_CRS_STACK_SIZE
	.align		4
.L_39:
        /*0054*/ 	.byte	0x04, 0x1e
        /*0056*/ 	.short	(.L_41 - .L_40)
.L_40:
        /*0058*/ 	.word	0x00000000


	//----- nvinfo : EIATTR_CBANK_PARAM_SIZE
	.align		4
.L_41:
        /*005c*/ 	.byte	0x03, 0x19
        /*005e*/ 	.short	0x0018


	//----- nvinfo : EIATTR_PARAM_CBANK
	.align		4
        /*0060*/ 	.byte	0x04, 0x0a
        /*0062*/ 	.short	(.L_43 - .L_42)
	.align		4
.L_42:
        /*0064*/ 	.word	index@(.nv.constant0._Z19calculate_neighborsiPiS_)
        /*0068*/ 	.short	0x0380
        /*006a*/ 	.short	0x0018


	//----- nvinfo : EIATTR_SW_WAR
	.align		4
.L_43:
        /*006c*/ 	.byte	0x04, 0x36
        /*006e*/ 	.short	(.L_45 - .L_44)
.L_44:
        /*0070*/ 	.word	0x00000008
.L_45:


//--------------------- .nv.callgraph             --------------------------
	.section	.nv.callgraph,"",@"SHT_CUDA_CALLGRAPH"
	.align	4
	.sectionentsize	8
	.align		4
        /*0000*/ 	.word	0x00000000
	.align		4
        /*0004*/ 	.word	0xffffffff
	.align		4
        /*0008*/ 	.word	0x00000000
	.align		4
        /*000c*/ 	.word	0xfffffffe
	.align		4
        /*0010*/ 	.word	0x00000000
	.align		4
        /*0014*/ 	.word	0xfffffffd
	.align		4
        /*0018*/ 	.word	0x00000000
	.align		4
        /*001c*/ 	.word	0xfffffffc


//--------------------- .text._Z14iterate_boardsiPiS_S_ --------------------------
	.section	.text._Z14iterate_boardsiPiS_S_,"ax",@progbits
	.align	128
        .global         _Z14iterate_boardsiPiS_S_
        .type           _Z14iterate_boardsiPiS_S_,@function
        .size           _Z14iterate_boardsiPiS_S_,(.L_x_4 - _Z14iterate_boardsiPiS_S_)
        .other          _Z14iterate_boardsiPiS_S_,@"STO_CUDA_ENTRY STV_DEFAULT"
_Z14iterate_boardsiPiS_S_:
.text._Z14iterate_boardsiPiS_S_:
[----:B------:R-:W-:Y:S01]  /*0000*/  LDC R1, c[0x0][0x37c] ;  /* 0x0000df00ff017b82 */ /* 0x000fe20000000800 */
[----:B------:R-:W0:Y:S07]  /*0010*/  S2R R0, SR_TID.X ;  /* 0x0000000000007919 */ /* 0x000e2e0000002100 */
[----:B------:R-:W0:Y:S01]  /*0020*/  S2UR UR5, SR_CTAID.X ;  /* 0x00000000000579c3 */ /* 0x000e220000002500 */
[----:B------:R-:W1:Y:S07]  /*0030*/  LDCU UR4, c[0x0][0x380] ;  /* 0x00007000ff0477ac */ /* 0x000e6e0008000800 */
[----:B------:R-:W0:Y:S01]  /*0040*/  LDC R15, c[0x0][0x360] ;  /* 0x0000d800ff0f7b82 */ /* 0x000e220000000800 */
[----:B-1----:R-:W-:Y:S01]  /*0050*/  UIMAD UR4, UR4, UR4, URZ ;  /* 0x00000004040472a4 */ /* 0x002fe2000f8e02ff */
[----:B0-----:R-:W-:-:S05]  /*0060*/  IMAD R0, R15, UR5, R0 ;  /* 0x000000050f007c24 */ /* 0x001fca000f8e0200 */
[----:B------:R-:W-:-:S13]  /*0070*/  ISETP.GE.AND P0, PT, R0, UR4, PT ;  /* 0x0000000400007c0c */ /* 0x000fda000bf06270 */
[----:B------:R-:W-:Y:S05]  /*0080*/  @P0 EXIT ;  /* 0x000000000000094d */ /* 0x000fea0003800000 */
[----:B------:R-:W0:Y:S01]  /*0090*/  LDC.64 R2, c[0x0][0x388] ;  /* 0x0000e200ff027b82 */ /* 0x000e220000000a00 */
[----:B------:R-:W1:Y:S01]  /*00a0*/  LDCU UR5, c[0x0][0x370] ;  /* 0x00006e00ff0577ac */ /* 0x000e620008000800 */
[----:B------:R-:W2:Y:S06]  /*00b0*/  LDCU.64 UR6, c[0x0][0x358] ;  /* 0x00006b00ff0677ac */ /* 0x000eac0008000a00 */
[----:B------:R-:W3:Y:S08]  /*00c0*/  LDC.64 R4, c[0x0][0x390] ;  /* 0x0000e400ff047b82 */ /* 0x000ef00000000a00 */
[----:B------:R-:W4:Y:S01]  /*00d0*/  LDC.64 R6, c[0x0][0x398] ;  /* 0x0000e600ff067b82 */ /* 0x000f220000000a00 */
[----:B-1----:R-:W-:-:S07]  /*00e0*/  IMAD R15, R15, UR5, RZ ;  /* 0x000000050f0f7c24 */ /* 0x002fce000f8e02ff */
.L_x_0:
[----:B0-----:R-:W-:-:S06]  /*00f0*/  IMAD.WIDE R8, R0, 0x4, R2 ;  /* 0x0000000400087825 */ /* 0x001fcc00078e0202 */
[----:B--2---:R-:W2:Y:S01]  /*0100*/  LDG.E R8, desc[UR6][R8.64] ;  /* 0x0000000608087981 */ /* 0x004ea2000c1e1900 */
[----:B----4-:R-:W-:-:S06]  /*0110*/  IMAD.WIDE R10, R0, 0x4, R6 ;  /* 0x00000004000a7825 */ /* 0x010fcc00078e0206 */
[----:B------:R-:W4:Y:S01]  /*0120*/  LDG.E R10, desc[UR6][R10.64] ;  /* 0x000000060a0a7981 */ /* 0x000f22000c1e1900 */
[----:B--2---:R-:W-:-:S13]  /*0130*/  ISETP.NE.AND P1, PT, R8, RZ, PT ;  /* 0x000000ff0800720c */ /* 0x004fda0003f25270 */
[----:B----4-:R-:W-:-:S04]  /*0140*/  @P1 LOP3.LUT R12, R10, 0xfffffffe, RZ, 0xc0, !PT ;  /* 0xfffffffe0a0c1812 */ /* 0x010fc800078ec0ff */
[----:B------:R-:W-:Y:S01]  /*0150*/  @P1 ISETP.EQ.AND P0, PT, R12, 0x2, PT ;  /* 0x000000020c00180c */ /* 0x000fe20003f02270 */
[----:B---3--:R-:W-:Y:S01]  /*0160*/  IMAD.WIDE R12, R0, 0x4, R4 ;  /* 0x00000004000c7825 */ /* 0x008fe200078e0204 */
[----:B------:R-:W-:-:S03]  /*0170*/  @!P1 ISETP.EQ.AND P0, PT, R10, 0x3, PT ;  /* 0x000000030a00980c */ /* 0x000fc60003f02270 */
[----:B------:R-:W-:Y:S01]  /*0180*/  IMAD.IADD R0, R15, 0x1, R0 ;  /* 0x000000010f007824 */ /* 0x000fe200078e0200 */
[----:B------:R-:W-:-:S04]  /*0190*/  SEL R17, RZ, 0x1, !P0 ;  /* 0x00000001ff117807 */ /* 0x000fc80004000000 */
[----:B------:R-:W-:Y:S01]  /*01a0*/  ISETP.GE.AND P0, PT, R0, UR4, PT ;  /* 0x0000000400007c0c */ /* 0x000fe2000bf06270 */
[----:B------:R1:W-:-:S12]  /*01b0*/  STG.E desc[UR6][R12.64], R17 ;  /* 0x000000110c007986 */ /* 0x0003d8000c101906 */
[----:B-1----:R-:W-:Y:S05]  /*01c0*/  @!P0 BRA `(.L_x_0) ;  /* 0xfffffffc00c88947 */ /* 0x002fea000383ffff */
[----:B------:R-:W-:Y:S05]  /*01d0*/  EXIT ;  /* 0x000000000000794d */ /* 0x000fea0003800000 */
.L_x_1:
[----:B------:R-:W-:-:S00]  /*01e0*/  BRA `(.L_x_1) ;  /* 0xfffffffc00fc7947 */ /* 0x000fc0000383ffff */
[----:B------:R-:W-:-:S00]  /*01f0*/  NOP ;  /* 0x0000000000007918 */ /* 0x000fc00000000000 */
        /* <DEDUP_REMOVED lines=8> */
.L_x_4:


//--------------------- .text._Z19calculate_neighborsiPiS_ --------------------------
	.section	.text._Z19calculate_neighborsiPiS_,"ax",@progbits
	.align	128
        .global         _Z19calculate_neighborsiPiS_
        .type           _Z19calculate_neighborsiPiS_,@function
        .size           _Z19calculate_neighborsiPiS_,(.L_x_5 - _Z19calculate_neighborsiPiS_)
        .other          _Z19calculate_neighborsiPiS_,@"STO_CUDA_ENTRY STV_DEFAULT"
_Z19calculate_neighborsiPiS_:
.text._Z19calculate_neighborsiPiS_:
[----:B------:R-:W-:Y:S01]  /*0000*/  LDC R1, c[0x0][0x37c] ;  /* 0x0000df00ff017b82 */ /* 0x000fe20000000800 */
[----:B------:R-:W0:Y:S07]  /*0010*/  S2R R0, SR_TID.X ;  /* 0x0000000000007919 */ /* 0x000e2e0000002100 */
[----:B------:R-:W0:Y:S08]  /*0020*/  S2UR UR4, SR_CTAID.X ;  /* 0x00000000000479c3 */ /* 0x000e300000002500 */
[----:B------:R-:W0:Y:S08]  /*0030*/  LDC R13, c[0x0][0x360] ;  /* 0x0000d800ff0d7b82 */ /* 0x000e300000000800 */
[----:B------:R-:W1:Y:S01]  /*0040*/  LDC R2, c[0x0][0x380] ;  /* 0x0000e000ff027b82 */ /* 0x000e620000000800 */
[----:B0-----:R-:W-:-:S02]  /*0050*/  IMAD R15, R13, UR4, R0 ;  /* 0x000000040d0f7c24 */ /* 0x001fc4000f8e0200 */
[----:B-1----:R-:W-:-:S05]  /*0060*/  IMAD R0, R2, R2, RZ ;  /* 0x0000000202007224 */ /* 0x002fca00078e02ff */
[----:B------:R-:W-:-:S13]  /*0070*/  ISETP.GE.AND P0, PT, R15, R0, PT ;  /* 0x000000000f00720c */ /* 0x000fda0003f06270 */
[----:B------:R-:W-:Y:S05]  /*0080*/  @P0 EXIT ;  /* 0x000000000000094d */ /* 0x000fea0003800000 */
[----:B------:R-:W-:Y:S01]  /*0090*/  IABS R18, R2 ;  /* 0x0000000200127213 */ /* 0x000fe20000000000 */
[----:B------:R-:W0:Y:S01]  /*00a0*/  LDC R12, c[0x0][0x380] ;  /* 0x0000e000ff0c7b82 */ /* 0x000e220000000800 */
[----:B------:R-:W1:Y:S02]  /*00b0*/  LDCU UR4, c[0x0][0x370] ;  /* 0x00006e00ff0477ac */ /* 0x000e640008000800 */
[----:B------:R-:W2:Y:S01]  /*00c0*/  I2F.RP R8, R18 ;  /* 0x0000001200087306 */ /* 0x000ea20000209400 */
[----:B------:R-:W3:Y:S04]  /*00d0*/  LDCU.64 UR6, c[0x0][0x358] ;  /* 0x00006b00ff0677ac */ /* 0x000ee80008000a00 */
[----:B------:R-:W4:Y:S08]  /*00e0*/  LDC.64 R2, c[0x0][0x390] ;  /* 0x0000e400ff027b82 */ /* 0x000f300000000a00 */
[----:B------:R-:W0:Y:S01]  /*00f0*/  LDC.64 R4, c[0x0][0x388] ;  /* 0x0000e200ff047b82 */ /* 0x000e220000000a00 */
[----:B--2---:R-:W2:Y:S01]  /*0100*/  MUFU.RCP R8, R8 ;  /* 0x0000000800087308 */ /* 0x004ea20000001000 */
[----:B-1----:R-:W-:-:S02]  /*0110*/  IMAD R13, R13, UR4, RZ ;  /* 0x000000040d0d7c24 */ /* 0x002fc4000f8e02ff */
[----:B--2---:R-:W-:-:S05]  /*0120*/  VIADD R6, R8, 0xffffffe ;  /* 0x0ffffffe08067836 */ /* 0x004fca0000000000 */
[----:B------:R1:W2:Y:S02]  /*0130*/  F2I.FTZ.U32.TRUNC.NTZ R7, R6 ;  /* 0x0000000600077305 */ /* 0x0002a4000021f000 */
[----:B-1----:R-:W-:Y:S02]  /*0140*/  HFMA2 R6, -RZ, RZ, 0, 0 ;  /* 0x00000000ff067431 */ /* 0x002fe400000001ff */
[----:B--2---:R-:W-:-:S04]  /*0150*/  IMAD.MOV R19, RZ, RZ, -R7 ;  /* 0x000000ffff137224 */ /* 0x004fc800078e0a07 */
[----:B------:R-:W-:-:S04]  /*0160*/  IMAD R19, R19, R18, RZ ;  /* 0x0000001213137224 */ /* 0x000fc800078e02ff */
[----:B---34-:R-:W-:-:S07]  /*0170*/  IMAD.HI.U32 R19, R7, R19, R6 ;  /* 0x0000001307137227 */ /* 0x018fce00078e0006 */
.L_x_2:
[----:B-1----:R-:W-:Y:S02]  /*0180*/  IABS R7, R15 ;  /* 0x0000000f00077213 */ /* 0x002fe40000000000 */
[-C--:B0-----:R-:W-:Y:S02]  /*0190*/  IABS R16, R12.reuse ;  /* 0x0000000c00107213 */ /* 0x081fe40000000000 */
[----:B------:R-:W-:Y:S01]  /*01a0*/  LOP3.LUT R14, RZ, R12, RZ, 0x33, !PT ;  /* 0x0000000cff0e7212 */ /* 0x000fe200078e33ff */
[----:B------:R-:W-:Y:S01]  /*01b0*/  IMAD.HI.U32 R19, R19, R7, RZ ;  /* 0x0000000713137227 */ /* 0x000fe200078e00ff */
[----:B------:R-:W0:Y:S03]  /*01c0*/  I2F.RP R8, R16 ;  /* 0x0000001000087306 */ /* 0x000e260000209400 */
[----:B------:R-:W-:-:S04]  /*01d0*/  IMAD.MOV R6, RZ, RZ, -R19 ;  /* 0x000000ffff067224 */ /* 0x000fc800078e0a13 */
[----:B------:R-:W-:Y:S01]  /*01e0*/  IMAD R7, R16, R6, R7 ;  /* 0x0000000610077224 */ /* 0x000fe200078e0207 */
[----:B------:R-:W-:-:S04]  /*01f0*/  LOP3.LUT R6, R15, R12, RZ, 0x3c, !PT ;  /* 0x0000000c0f067212 */ /* 0x000fc800078e3cff */
[----:B------:R-:W-:Y:S02]  /*0200*/  ISETP.GT.U32.AND P1, PT, R18, R7, PT ;  /* 0x000000071200720c */ /* 0x000fe40003f24070 */
[----:B------:R-:W-:Y:S01]  /*0210*/  ISETP.GE.AND P2, PT, R6, RZ, PT ;  /* 0x000000ff0600720c */ /* 0x000fe20003f46270 */
[----:B0-----:R-:W0:Y:S10]  /*0220*/  MUFU.RCP R8, R8 ;  /* 0x0000000800087308 */ /* 0x001e340000001000 */
[----:B------:R-:W-:Y:S01]  /*0230*/  @!P1 IADD3 R7, PT, PT, R7, -R16, RZ ;  /* 0x8000001007079210 */ /* 0x000fe20007ffe0ff */
[----:B------:R-:W-:-:S03]  /*0240*/  @!P1 VIADD R19, R19, 0x1 ;  /* 0x0000000113139836 */ /* 0x000fc60000000000 */
[----:B------:R-:W-:Y:S02]  /*0250*/  ISETP.GE.U32.AND P0, PT, R7, R18, PT ;  /* 0x000000120700720c */ /* 0x000fe40003f06070 */
[----:B------:R-:W-:Y:S01]  /*0260*/  MOV R18, R16 ;  /* 0x0000001000127202 */ /* 0x000fe20000000f00 */
[----:B0-----:R-:W-:-:S04]  /*0270*/  VIADD R6, R8, 0xffffffe ;  /* 0x0ffffffe08067836 */ /* 0x001fc80000000000 */
[----:B------:R0:W1:Y:S06]  /*0280*/  F2I.FTZ.U32.TRUNC.NTZ R7, R6 ;  /* 0x0000000600077305 */ /* 0x00006c000021f000 */
[----:B------:R-:W-:Y:S02]  /*0290*/  @P0 IADD3 R19, PT, PT, R19, 0x1, RZ ;  /* 0x0000000113130810 */ /* 0x000fe40007ffe0ff */
[----:B------:R-:W-:Y:S01]  /*02a0*/  ISETP.NE.AND P0, PT, R12, RZ, PT ;  /* 0x000000ff0c00720c */ /* 0x000fe20003f05270 */
[----:B0-----:R-:W-:Y:S01]  /*02b0*/  IMAD.MOV.U32 R6, RZ, RZ, RZ ;  /* 0x000000ffff067224 */ /* 0x001fe200078e00ff */
[----:B------:R-:W-:-:S04]  /*02c0*/  @!P2 IADD3 R19, PT, PT, -R19, RZ, RZ ;  /* 0x000000ff1313a210 */ /* 0x000fc80007ffe1ff */
[----:B------:R-:W-:Y:S02]  /*02d0*/  SEL R17, R14, R19, !P0 ;  /* 0x000000130e117207 */ /* 0x000fe40004000000 */
[----:B-1----:R-:W-:-:S03]  /*02e0*/  IADD3 R19, PT, PT, RZ, -R7, RZ ;  /* 0x80000007ff137210 */ /* 0x002fc60007ffe0ff */
[----:B------:R-:W-:Y:S02]  /*02f0*/  IMAD.MOV R9, RZ, RZ, -R17 ;  /* 0x000000ffff097224 */ /* 0x000fe400078e0a11 */
[----:B------:R-:W-:Y:S02]  /*0300*/  IMAD.IADD R17, R17, 0x1, R12 ;  /* 0x0000000111117824 */ /* 0x000fe400078e020c */
[----:B------:R-:W-:Y:S02]  /*0310*/  IMAD R9, R12, R9, R15 ;  /* 0x000000090c097224 */ /* 0x000fe400078e020f */
[----:B------:R-:W-:Y:S02]  /*0320*/  VIADD R8, R17, 0xffffffff ;  /* 0xffffffff11087836 */ /* 0x000fe40000000000 */
[----:B------:R-:W-:Y:S01]  /*0330*/  IMAD R19, R19, R16, RZ ;  /* 0x0000001013137224 */ /* 0x000fe200078e02ff */
[----:B------:R-:W-:Y:S02]  /*0340*/  IADD3 R10, PT, PT, R9, R12, RZ ;  /* 0x0000000c090a7210 */ /* 0x000fe40007ffe0ff */
[----:B------:R-:W-:Y:S01]  /*0350*/  IABS R11, R8 ;  /* 0x00000008000b7213 */ /* 0x000fe20000000000 */
[----:B------:R-:W-:Y:S01]  /*0360*/  IMAD.HI.U32 R19, R7, R19, R6 ;  /* 0x0000001307137227 */ /* 0x000fe200078e0006 */
[----:B------:R-:W-:-:S04]  /*0370*/  IADD3 R9, PT, PT, R10, -0x1, RZ ;  /* 0xffffffff0a097810 */ /* 0x000fc80007ffe0ff */
[----:B------:R-:W-:Y:S01]  /*0380*/  IABS R20, R9 ;  /* 0x0000000900147213 */ /* 0x000fe20000000000 */
[----:B------:R-:W-:Y:S01]  /*0390*/  IMAD.HI.U32 R6, R19, R11, RZ ;  /* 0x0000000b13067227 */ /* 0x000fe200078e00ff */
[----:B------:R-:W-:-:S03]  /*03a0*/  ISETP.GE.AND P4, PT, R9, RZ, PT ;  /* 0x000000ff0900720c */ /* 0x000fc60003f86270 */
[----:B------:R-:W-:Y:S01]  /*03b0*/  IMAD.HI.U32 R7, R19, R20, RZ ;  /* 0x0000001413077227 */ /* 0x000fe200078e00ff */
[----:B------:R-:W-:-:S03]  /*03c0*/  IADD3 R6, PT, PT, -R6, RZ, RZ ;  /* 0x000000ff06067210 */ /* 0x000fc60007ffe1ff */
[----:B------:R-:W-:Y:S02]  /*03d0*/  IMAD.MOV R21, RZ, RZ, -R7 ;  /* 0x000000ffff157224 */ /* 0x000fe400078e0a07 */
[C---:B------:R-:W-:Y:S02]  /*03e0*/  IMAD R7, R16.reuse, R6, R11 ;  /* 0x0000000610077224 */ /* 0x040fe400078e020b */
[----:B------:R-:W-:-:S03]  /*03f0*/  IMAD R11, R16, R21, R20 ;  /* 0x00000015100b7224 */ /* 0x000fc600078e0214 */
[C---:B------:R-:W-:Y:S02]  /*0400*/  ISETP.GT.U32.AND P1, PT, R18.reuse, R7, PT ;  /* 0x000000071200720c */ /* 0x040fe40003f24070 */
[----:B------:R-:W-:-:S11]  /*0410*/  ISETP.GT.U32.AND P2, PT, R18, R11, PT ;  /* 0x0000000b1200720c */ /* 0x000fd60003f44070 */
[----:B------:R-:W-:Y:S02]  /*0420*/  @!P1 IMAD.IADD R7, R7, 0x1, -R16 ;  /* 0x0000000107079824 */ /* 0x000fe400078e0a10 */
[----:B------:R-:W-:Y:S02]  /*0430*/  @!P2 IADD3 R11, PT, PT, R11, -R16, RZ ;  /* 0x800000100b0ba210 */ /* 0x000fe40007ffe0ff */
[----:B------:R-:W-:Y:S02]  /*0440*/  ISETP.GE.AND P2, PT, R8, RZ, PT ;  /* 0x000000ff0800720c */ /* 0x000fe40003f46270 */
[C---:B------:R-:W-:Y:S02]  /*0450*/  ISETP.GT.U32.AND P3, PT, R18.reuse, R11, PT ;  /* 0x0000000b1200720c */ /* 0x040fe40003f64070 */
[----:B------:R-:W-:-:S11]  /*0460*/  ISETP.GT.U32.AND P1, PT, R18, R7, PT ;  /* 0x000000071200720c */ /* 0x000fd60003f24070 */
[----:B------:R-:W-:Y:S02]  /*0470*/  @!P3 IADD3 R11, PT, PT, R11, -R16, RZ ;  /* 0x800000100b0bb210 */ /* 0x000fe40007ffe0ff */
[----:B------:R-:W-:-:S03]  /*0480*/  @!P1 IMAD.IADD R7, R7, 0x1, -R16 ;  /* 0x0000000107079824 */ /* 0x000fc600078e0a10 */
[----:B------:R-:W-:Y:S02]  /*0490*/  IMAD.MOV.U32 R21, RZ, RZ, R11 ;  /* 0x000000ffff157224 */ /* 0x000fe400078e000b */
[----:B------:R-:W-:Y:S02]  /*04a0*/  @!P2 IADD3 R7, PT, PT, -R7, RZ, RZ ;  /* 0x000000ff0707a210 */ /* 0x000fe40007ffe1ff */
[----:B------:R-:W-:Y:S02]  /*04b0*/  @!P4 IMAD.MOV R21, RZ, RZ, -R21 ;  /* 0x000000ffff15c224 */ /* 0x000fe400078e0a15 */
[C---:B------:R-:W-:Y:S01]  /*04c0*/  SEL R11, R14.reuse, R7, !P0 ;  /* 0x000000070e0b7207 */ /* 0x040fe20004000000 */
[----:B------:R-:W-:Y:S02]  /*04d0*/  IMAD.WIDE R6, R15, 0x4, R2 ;  /* 0x000000040f067825 */ /* 0x000fe400078e0202 */
[----:B------:R-:W-:-:S03]  /*04e0*/  SEL R21, R14, R21, !P0 ;  /* 0x000000150e157207 */ /* 0x000fc60004000000 */
[----:B------:R-:W-:Y:S02]  /*04f0*/  STG.E desc[UR6][R6.64], RZ ;  /* 0x000000ff06007986 */ /* 0x000fe4000c101906 */
[----:B------:R-:W-:-:S04]  /*0500*/  IMAD R9, R11, R12, R21 ;  /* 0x0000000c0b097224 */ /* 0x000fc800078e0215 */
[----:B------:R-:W-:-:S05]  /*0510*/  IMAD.WIDE R8, R9, 0x4, R4 ;  /* 0x0000000409087825 */ /* 0x000fca00078e0204 */
[----:B------:R0:W2:Y:S01]  /*0520*/  LDG.E R27, desc[UR6][R8.64] ;  /* 0x00000006081b7981 */ /* 0x0000a2000c1e1900 */
[----:B------:R-:W-:Y:S02]  /*0530*/  IABS R23, R10 ;  /* 0x0000000a00177213 */ /* 0x000fe40000000000 */
[----:B------:R-:W-:-:S03]  /*0540*/  ISETP.GE.AND P2, PT, R10, RZ, PT ;  /* 0x000000ff0a00720c */ /* 0x000fc60003f46270 */
[----:B------:R-:W-:-:S05]  /*0550*/  IMAD.HI.U32 R20, R19, R23, RZ ;  /* 0x0000001713147227 */ /* 0x000fca00078e00ff */
[----:B------:R-:W-:-:S05]  /*0560*/  IADD3 R20, PT, PT, -R20, RZ, RZ ;  /* 0x000000ff14147210 */ /* 0x000fca0007ffe1ff */
[----:B------:R-:W-:-:S05]  /*0570*/  IMAD R23, R16, R20, R23 ;  /* 0x0000001410177224 */ /* 0x000fca00078e0217 */
[----:B------:R-:W-:-:S13]  /*0580*/  ISETP.GT.U32.AND P1, PT, R18, R23, PT ;  /* 0x000000171200720c */ /* 0x000fda0003f24070 */
[----:B------:R-:W-:-:S05]  /*0590*/  @!P1 IMAD.IADD R23, R23, 0x1, -R16 ;  /* 0x0000000117179824 */ /* 0x000fca00078e0a10 */
[----:B------:R-:W-:-:S13]  /*05a0*/  ISETP.GT.U32.AND P1, PT, R18, R23, PT ;  /* 0x000000171200720c */ /* 0x000fda0003f24070 */
[----:B------:R-:W-:-:S05]  /*05b0*/  @!P1 IADD3 R23, PT, PT, R23, -R16, RZ ;  /* 0x8000001017179210 */ /* 0x000fca0007ffe0ff */
[----:B------:R-:W-:-:S05]  /*05c0*/  @!P2 IMAD.MOV R23, RZ, RZ, -R23 ;  /* 0x000000ffff17a224 */ /* 0x000fca00078e0a17 */
[----:B------:R-:W-:-:S05]  /*05d0*/  SEL R23, R14, R23, !P0 ;  /* 0x000000170e177207 */ /* 0x000fca0004000000 */
[----:B0-----:R-:W-:-:S04]  /*05e0*/  IMAD R9, R11, R12, R23 ;  /* 0x0000000c0b097224 */ /* 0x001fc800078e0217 */
[----:B------:R-:W-:Y:S01]  /*05f0*/  IMAD.WIDE R8, R9, 0x4, R4 ;  /* 0x0000000409087825 */ /* 0x000fe200078e0204 */
[----:B--2---:R0:W-:Y:S05]  /*0600*/  STG.E desc[UR6][R6.64], R27 ;  /* 0x0000001b06007986 */ /* 0x0041ea000c101906 */
[----:B------:R1:W0:Y:S01]  /*0610*/  LDG.E R8, desc[UR6][R8.64] ;  /* 0x0000000608087981 */ /* 0x000222000c1e1900 */
[----:B------:R-:W-:-:S04]  /*0620*/  IADD3 R10, PT, PT, R10, 0x1, RZ ;  /* 0x000000010a0a7810 */ /* 0x000fc80007ffe0ff */
[----:B------:R-:W-:Y:S02]  /*0630*/  IABS R25, R10 ;  /* 0x0000000a00197213 */ /* 0x000fe40000000000 */
[----:B------:R-:W-:-:S03]  /*0640*/  ISETP.GE.AND P2, PT, R10, RZ, PT ;  /* 0x000000ff0a00720c */ /* 0x000fc60003f46270 */
[----:B------:R-:W-:-:S04]  /*0650*/  IMAD.HI.U32 R20, R19, R25, RZ ;  /* 0x0000001913147227 */ /* 0x000fc800078e00ff */
[----:B------:R-:W-:-:S04]  /*0660*/  IMAD.MOV R20, RZ, RZ, -R20 ;  /* 0x000000ffff147224 */ /* 0x000fc800078e0a14 */
[----:B------:R-:W-:-:S05]  /*0670*/  IMAD R25, R16, R20, R25 ;  /* 0x0000001410197224 */ /* 0x000fca00078e0219 */
[----:B------:R-:W-:-:S13]  /*0680*/  ISETP.GT.U32.AND P1, PT, R18, R25, PT ;  /* 0x000000191200720c */ /* 0x000fda0003f24070 */
[----:B------:R-:W-:-:S04]  /*0690*/  @!P1 IADD3 R25, PT, PT, R25, -R16, RZ ;  /* 0x8000001019199210 */ /* 0x000fc80007ffe0ff */
[----:B------:R-:W-:-:S13]  /*06a0*/  ISETP.GT.U32.AND P1, PT, R18, R25, PT ;  /* 0x000000191200720c */ /* 0x000fda0003f24070 */
[----:B------:R-:W-:-:S05]  /*06b0*/  @!P1 IMAD.IADD R25, R25, 0x1, -R16 ;  /* 0x0000000119199824 */ /* 0x000fca00078e0a10 */
[----:B------:R-:W-:-:S04]  /*06c0*/  @!P2 IADD3 R25, PT, PT, -R25, RZ, RZ ;  /* 0x000000ff1919a210 */ /* 0x000fc80007ffe1ff */
[----:B------:R-:W-:-:S05]  /*06d0*/  SEL R25, R14, R25, !P0 ;  /* 0x000000190e197207 */ /* 0x000fca0004000000 */
[----:B-1----:R-:W-:Y:S02]  /*06e0*/  IMAD R9, R11, R12, R25 ;  /* 0x0000000c0b097224 */ /* 0x002fe400078e0219 */
[----:B0-----:R-:W-:Y:S02]  /*06f0*/  IMAD.IADD R27, R27, 0x1, R8 ;  /* 0x000000011b1b7824 */ /* 0x001fe400078e0208 */
[----:B------:R-:W-:-:S03]  /*0700*/  IMAD.WIDE R8, R9, 0x4, R4 ;  /* 0x0000000409087825 */ /* 0x000fc600078e0204 */
[----:B------:R0:W-:Y:S04]  /*0710*/  STG.E desc[UR6][R6.64], R27 ;  /* 0x0000001b06007986 */ /* 0x0001e8000c101906 */
        /* <DEDUP_REMOVED lines=12> */
[----:B-1----:R-:W-:Y:S01]  /*07e0*/  IMAD R9, R11, R12, R21 ;  /* 0x0000000c0b097224 */ /* 0x002fe200078e0215 */
[----:B--2---:R-:W-:-:S03]  /*07f0*/  IADD3 R29, PT, PT, R27, R8, RZ ;  /* 0x000000081b1d7210 */ /* 0x004fc60007ffe0ff */
[----:B------:R-:W-:Y:S02]  /*0800*/  IMAD.WIDE R8, R9, 0x4, R4 ;  /* 0x0000000409087825 */ /* 0x000fe400078e0204 */
[----:B------:R1:W-:Y:S04]  /*0810*/  STG.E desc[UR6][R6.64], R29 ;  /* 0x0000001d06007986 */ /* 0x0003e8000c101906 */
[----:B------:R-:W0:Y:S01]  /*0820*/  LDG.E R8, desc[UR6][R8.64] ;  /* 0x0000000608087981 */ /* 0x000e22000c1e1900 */
[----:B------:R-:W-:-:S04]  /*0830*/  IMAD R11, R11, R12, R25 ;  /* 0x0000000c0b0b7224 */ /* 0x000fc800078e0219 */
[----:B------:R-:W-:Y:S01]  /*0840*/  IMAD.WIDE R10, R11, 0x4, R4 ;  /* 0x000000040b0a7825 */ /* 0x000fe200078e0204 */
[----:B------:R-:W-:-:S04]  /*0850*/  IADD3 R17, PT, PT, R17, 0x1, RZ ;  /* 0x0000000111117810 */ /* 0x000fc80007ffe0ff */
[----:B------:R-:W-:-:S05]  /*0860*/  IABS R22, R17 ;  /* 0x0000001100167213 */ /* 0x000fca0000000000 */
[----:B------:R-:W-:Y:S01]  /*0870*/  IMAD.HI.U32 R20, R19, R22, RZ ;  /* 0x0000001613147227 */ /* 0x000fe200078e00ff */
[----:B------:R-:W-:-:S03]  /*0880*/  ISETP.GE.AND P2, PT, R17, RZ, PT ;  /* 0x000000ff1100720c */ /* 0x000fc60003f46270 */
[----:B0-----:R-:W-:-:S05]  /*0890*/  IMAD.IADD R27, R29, 0x1, R8 ;  /* 0x000000011d1b7824 */ /* 0x001fca00078e0208 */
[----:B------:R0:W-:Y:S04]  /*08a0*/  STG.E desc[UR6][R6.64], R27 ;  /* 0x0000001b06007986 */ /* 0x0001e8000c101906 */
[----:B------:R-:W0:Y:S01]  /*08b0*/  LDG.E R10, desc[UR6][R10.64] ;  /* 0x000000060a0a7981 */ /* 0x000e22000c1e1900 */
[----:B-1----:R-:W-:-:S04]  /*08c0*/  IMAD.MOV R29, RZ, RZ, -R20 ;  /* 0x000000ffff1d7224 */ /* 0x002fc800078e0a14 */
[----:B------:R-:W-:-:S05]  /*08d0*/  IMAD R9, R16, R29, R22 ;  /* 0x0000001d10097224 */ /* 0x000fca00078e0216 */
[----:B------:R-:W-:-:S13]  /*08e0*/  ISETP.GT.U32.AND P1, PT, R18, R9, PT ;  /* 0x000000091200720c */ /* 0x000fda0003f24070 */
[----:B------:R-:W-:-:S04]  /*08f0*/  @!P1 IADD3 R9, PT, PT, R9, -R16, RZ ;  /* 0x8000001009099210 */ /* 0x000fc80007ffe0ff */
[----:B------:R-:W-:-:S13]  /*0900*/  ISETP.GT.U32.AND P1, PT, R18, R9, PT ;  /* 0x000000091200720c */ /* 0x000fda0003f24070 */
[----:B------:R-:W-:-:S05]  /*0910*/  @!P1 IMAD.IADD R9, R9, 0x1, -R16 ;  /* 0x0000000109099824 */ /* 0x000fca00078e0a10 */
[----:B------:R-:W-:-:S04]  /*0920*/  @!P2 IADD3 R9, PT, PT, -R9, RZ, RZ ;  /* 0x000000ff0909a210 */ /* 0x000fc80007ffe1ff */
[----:B------:R-:W-:-:S05]  /*0930*/  SEL R14, R14, R9, !P0 ;  /* 0x000000090e0e7207 */ /* 0x000fca0004000000 */
[----:B------:R-:W-:-:S04]  /*0940*/  IMAD R9, R14, R12, R21 ;  /* 0x0000000c0e097224 */ /* 0x000fc800078e0215 */
[----:B------:R-:W-:-:S04]  /*0950*/  IMAD.WIDE R8, R9, 0x4, R4 ;  /* 0x0000000409087825 */ /* 0x000fc800078e0204 */
[----:B0-----:R-:W-:-:S05]  /*0960*/  IMAD.IADD R27, R27, 0x1, R10 ;  /* 0x000000011b1b7824 */ /* 0x001fca00078e020a */
[----:B------:R1:W-:Y:S04]  /*0970*/  STG.E desc[UR6][R6.64], R27 ;  /* 0x0000001b06007986 */ /* 0x0003e8000c101906 */
[----:B------:R-:W2:Y:S01]  /*0980*/  LDG.E R8, desc[UR6][R8.64] ;  /* 0x0000000608087981 */ /* 0x000ea2000c1e1900 */
[----:B------:R-:W-:-:S04]  /*0990*/  IMAD R11, R14, R12, R23 ;  /* 0x0000000c0e0b7224 */ /* 0x000fc800078e0217 */
[----:B------:R-:W-:Y:S01]  /*09a0*/  IMAD.WIDE R10, R11, 0x4, R4 ;  /* 0x000000040b0a7825 */ /* 0x000fe200078e0204 */
[----:B--2---:R-:W-:-:S05]  /*09b0*/  IADD3 R21, PT, PT, R27, R8, RZ ;  /* 0x000000081b157210 */ /* 0x004fca0007ffe0ff */
[----:B------:R1:W-:Y:S04]  /*09c0*/  STG.E desc[UR6][R6.64], R21 ;  /* 0x0000001506007986 */ /* 0x0003e8000c101906 */
[----:B------:R-:W2:Y:S01]  /*09d0*/  LDG.E R10, desc[UR6][R10.64] ;  /* 0x000000060a0a7981 */ /* 0x000ea2000c1e1900 */
[----:B------:R-:W-:-:S04]  /*09e0*/  IMAD R17, R14, R12, R25 ;  /* 0x0000000c0e117224 */ /* 0x000fc800078e0219 */
[----:B------:R-:W-:-:S04]  /*09f0*/  IMAD.WIDE R16, R17, 0x4, R4 ;  /* 0x0000000411107825 */ /* 0x000fc800078e0204 */
[----:B--2---:R-:W-:-:S05]  /*0a00*/  IMAD.IADD R23, R21, 0x1, R10 ;  /* 0x0000000115177824 */ /* 0x004fca00078e020a */
[----:B------:R1:W-:Y:S04]  /*0a10*/  STG.E desc[UR6][R6.64], R23 ;  /* 0x0000001706007986 */ /* 0x0003e8000c101906 */
[----:B------:R-:W2:Y:S01]  /*0a20*/  LDG.E R16, desc[UR6][R16.64] ;  /* 0x0000000610107981 */ /* 0x000ea2000c1e1900 */
[----:B------:R-:W-:-:S05]  /*0a30*/  IMAD.IADD R15, R13, 0x1, R15 ;  /* 0x000000010d0f7824 */ /* 0x000fca00078e020f */
[----:B------:R-:W-:Y:S02]  /*0a40*/  ISETP.GE.AND P0, PT, R15, R0, PT ;  /* 0x000000000f00720c */ /* 0x000fe40003f06270 */
[----:B--2---:R-:W-:-:S05]  /*0a50*/  IADD3 R9, PT, PT, R23, R16, RZ ;  /* 0x0000001017097210 */ /* 0x004fca0007ffe0ff */
[----:B------:R1:W-:Y:S06]  /*0a60*/  STG.E desc[UR6][R6.64], R9 ;  /* 0x0000000906007986 */ /* 0x0003ec000c101906 */
[----:B------:R-:W-:Y:S05]  /*0a70*/  @!P0 BRA `(.L_x_2) ;  /* 0xfffffff400c08947 */ /* 0x000fea000383ffff */
[----:B------:R-:W-:Y:S05]  /*0a80*/  EXIT ;  /* 0x000000000000794d */ /* 0x000fea0003800000 */
.L_x_3:
        /* <DEDUP_REMOVED lines=15> */
.L_x_5:


//--------------------- .nv.shared.reserved.0     --------------------------
	.section	.nv.shared.reserved.0,"aw",@nobits
	.weak		__nv_reservedSMEM_offset_0_alias
	.size		__nv_reservedSMEM_offset_0_alias, 0, 64
	.other		__nv_reservedSMEM_offset_0_alias,@"STO_CUDA_RESERVED_SHARED STV_DEFAULT"
__nv_reservedSMEM_offset_0_alias:
	.zero		0
	.zero		64


//--------------------- .nv.constant0._Z14iterate_boardsiPiS_S_ --------------------------
	.section	.nv.constant0._Z14iterate_boardsiPiS_S_,"a",@progbits
	.sectionflags	@""
	.align	4
.nv.constant0._Z14iterate_boardsiPiS_S_:
	.zero		928


//--------------------- .nv.constant0._Z19calculate_neighborsiPiS_ --------------------------
	.section	.nv.constant0._Z19calculate_neighborsiPiS_,"a",@progbits
	.sectionflags	@""
	.align	4
.nv.constant0._Z19calculate_neighborsiPiS_:
	.zero		920


//--------------------- SYMBOLS --------------------------

	.type		.nv.reservedSmem.offset0,@object
	.size		.nv.reservedSmem.offset0,0x4
